	.headerflags	@"EF_CUDA_TEXMODE_UNIFIED EF_CUDA_64BIT_ADDRESS EF_CUDA_ACCELERATORS EF_CUDA_SM90 EF_CUDA_VIRTUAL_SM(EF_CUDA_SM90)"
	.elftype	@"ET_EXEC"


//--------------------- .nv.info                  --------------------------
	.section	.nv.info,"",@"SHT_CUDA_INFO"
	.align	4


	//----- nvinfo : EIATTR_REGCOUNT
	.align		4
        /*0000*/ 	.byte	0x04, 0x2f
        /*0002*/ 	.short	(.L_1 - .L_0)
	.align		4
.L_0:
        /*0004*/ 	.word	index@(triton_poi_fused_add_convolution_mul_3)
        /*0008*/ 	.word	0x00000018


	//----- nvinfo : EIATTR_MIN_STACK_SIZE
	.align		4
.L_1:
        /*000c*/ 	.byte	0x04, 0x12
        /*000e*/ 	.short	(.L_3 - .L_2)
	.align		4
.L_2:
        /*0010*/ 	.word	index@(triton_poi_fused_add_convolution_mul_3)
        /*0014*/ 	.word	0x00000000


	//----- nvinfo : EIATTR_FRAME_SIZE
	.align		4
.L_3:
        /*0018*/ 	.byte	0x04, 0x11
        /*001a*/ 	.short	(.L_5 - .L_4)
	.align		4
.L_4:
        /*001c*/ 	.word	index@(triton_poi_fused_add_convolution_mul_3)
        /*0020*/ 	.word	0x00000000


	//----- nvinfo : EIATTR_MIN_STACK_SIZE
	.align		4
.L_5:
        /*0024*/ 	.byte	0x04, 0x12
        /*0026*/ 	.short	(.L_7 - .L_6)
	.align		4
.L_6:
        /*0028*/ 	.word	index@(triton_poi_fused_add_convolution_mul_3)
        /*002c*/ 	.word	0x00000000
.L_7:


//--------------------- .nv.info.triton_poi_fused_add_convolution_mul_3 --------------------------
	.section	.nv.info.triton_poi_fused_add_convolution_mul_3,"",@"SHT_CUDA_INFO"
	.sectionflags	@""
	.align	4


	//----- nvinfo : EIATTR_CUDA_API_VERSION
	.align		4
        /*0000*/ 	.byte	0x04, 0x37
        /*0002*/ 	.short	(.L_9 - .L_8)
.L_8:
        /*0004*/ 	.word	0x0000007c


	//----- nvinfo : EIATTR_KPARAM_INFO
	.align		4
.L_9:
        /*0008*/ 	.byte	0x04, 0x17
        /*000a*/ 	.short	(.L_11 - .L_10)
.L_10:
        /*000c*/ 	.word	0x00000000
        /*0010*/ 	.short	0x0007
        /*0012*/ 	.short	0x0038
        /*0014*/ 	.byte	0x00, 0xf0, 0x11, 0x00


	//----- nvinfo : EIATTR_KPARAM_INFO
	.align		4
.L_11:
        /*0018*/ 	.byte	0x04, 0x17
        /*001a*/ 	.short	(.L_13 - .L_12)
.L_12:
        /*001c*/ 	.word	0x00000000
        /*0020*/ 	.short	0x0006
        /*0022*/ 	.short	0x0030
        /*0024*/ 	.byte	0x00, 0xf4, 0x21, 0x00


	//----- nvinfo : EIATTR_KPARAM_INFO
	.align		4
.L_13:
        /*0028*/ 	.byte	0x04, 0x17
        /*002a*/ 	.short	(.L_15 - .L_14)
.L_14:
        /*002c*/ 	.word	0x00000000
        /*0030*/ 	.short	0x0005
        /*0032*/ 	.short	0x0028
        /*0034*/ 	.byte	0x00, 0xf4, 0x21, 0x00


	//----- nvinfo : EIATTR_KPARAM_INFO
	.align		4
.L_15:
        /*0038*/ 	.byte	0x04, 0x17
        /*003a*/ 	.short	(.L_17 - .L_16)
.L_16:
        /*003c*/ 	.word	0x00000000
        /*0040*/ 	.short	0x0004
        /*0042*/ 	.short	0x0020
        /*0044*/ 	.byte	0x00, 0xf4, 0x21, 0x00


	//----- nvinfo : EIATTR_KPARAM_INFO
	.align		4
.L_17:
        /*0048*/ 	.byte	0x04, 0x17
        /*004a*/ 	.short	(.L_19 - .L_18)
.L_18:
        /*004c*/ 	.word	0x00000000
        /*0050*/ 	.short	0x0003
        /*0052*/ 	.short	0x0018
        /*0054*/ 	.byte	0x00, 0xf4, 0x21, 0x00


	//----- nvinfo : EIATTR_KPARAM_INFO
	.align		4
.L_19:
        /*0058*/ 	.byte	0x04, 0x17
        /*005a*/ 	.short	(.L_21 - .L_20)
.L_20:
        /*005c*/ 	.word	0x00000000
        /*0060*/ 	.short	0x0002
        /*0062*/ 	.short	0x0010
        /*0064*/ 	.byte	0x00, 0xf4, 0x21, 0x00


	//----- nvinfo : EIATTR_KPARAM_INFO
	.align		4
.L_21:
        /*0068*/ 	.byte	0x04, 0x17
        /*006a*/ 	.short	(.L_23 - .L_22)
.L_22:
        /*006c*/ 	.word	0x00000000
        /*0070*/ 	.short	0x0001
        /*0072*/ 	.short	0x0008
        /*0074*/ 	.byte	0x00, 0xf4, 0x21, 0x00


	//----- nvinfo : EIATTR_KPARAM_INFO
	.align		4
.L_23:
        /*0078*/ 	.byte	0x04, 0x17
        /*007a*/ 	.short	(.L_25 - .L_24)
.L_24:
        /*007c*/ 	.word	0x00000000
        /*0080*/ 	.short	0x0000
        /*0082*/ 	.short	0x0000
        /*0084*/ 	.byte	0x00, 0xf4, 0x21, 0x00


	//----- nvinfo : EIATTR_SPARSE_MMA_MASK
	.align		4
.L_25:
        /*0088*/ 	.byte	0x03, 0x50
        /*008a*/ 	.short	0x0000


	//----- nvinfo : EIATTR_MAXREG_COUNT
	.align		4
        /*008c*/ 	.byte	0x03, 0x1b
        /*008e*/ 	.short	0x00ff


	//----- nvinfo : EIATTR_EXIT_INSTR_OFFSETS
	.align		4
        /*0090*/ 	.byte	0x04, 0x1c
        /*0092*/ 	.short	(.L_27 - .L_26)


	//   ....[0]....
.L_26:
        /*0094*/ 	.word	0x000002c0


	//----- nvinfo : EIATTR_REQNTID
	.align		4
.L_27:
        /*0098*/ 	.byte	0x04, 0x10
        /*009a*/ 	.short	(.L_29 - .L_28)
.L_28:
        /*009c*/ 	.word	0x00000080
        /*00a0*/ 	.word	0x00000001
        /*00a4*/ 	.word	0x00000001


	//----- nvinfo : EIATTR_CBANK_PARAM_SIZE
	.align		4
.L_29:
        /*00a8*/ 	.byte	0x03, 0x19
        /*00aa*/ 	.short	0x003c


	//----- nvinfo : EIATTR_PARAM_CBANK
	.align		4
        /*00ac*/ 	.byte	0x04, 0x0a
        /*00ae*/ 	.short	(.L_31 - .L_30)
	.align		4
.L_30:
        /*00b0*/ 	.word	index@(.nv.constant0.triton_poi_fused_add_convolution_mul_3)
        /*00b4*/ 	.short	0x0210
        /*00b6*/ 	.short	0x003c


	//----- nvinfo : EIATTR_SW_WAR
	.align		4
.L_31:
        /*00b8*/ 	.byte	0x04, 0x36
        /*00ba*/ 	.short	(.L_33 - .L_32)
.L_32:
        /*00bc*/ 	.word	0x00000008
.L_33:


//--------------------- .nv.callgraph             --------------------------
	.section	.nv.callgraph,"",@"SHT_CUDA_CALLGRAPH"
	.align	4
	.sectionentsize	8
	.align		4
        /*0000*/ 	.word	0x00000000
	.align		4
        /*0004*/ 	.word	0xffffffff
	.align		4
        /*0008*/ 	.word	0x00000000
	.align		4
        /*000c*/ 	.word	0xfffffffe
	.align		4
        /*0010*/ 	.word	0x00000000
	.align		4
        /*0014*/ 	.word	0xfffffffd
	.align		4
        /*0018*/ 	.word	0x00000000
	.align		4
        /*001c*/ 	.word	0xfffffffc


//--------------------- .text.triton_poi_fused_add_convolution_mul_3 --------------------------
	.section	.text.triton_poi_fused_add_convolution_mul_3,"ax",@progbits
	.align	128
        .global         triton_poi_fused_add_convolution_mul_3
        .type           triton_poi_fused_add_convolution_mul_3,@function
        .size           triton_poi_fused_add_convolution_mul_3,(.L_x_1 - triton_poi_fused_add_convolution_mul_3)
        .other          triton_poi_fused_add_convolution_mul_3,@"STO_CUDA_ENTRY STV_DEFAULT"
triton_poi_fused_add_convolution_mul_3:
.text.triton_poi_fused_add_convolution_mul_3:
[----:B------:R-:W-:Y:S01]  /*0000*/  LDC R1, c[0x0][0x28] ;  /* 0x00000a00ff017b82 */ /* 0x000fe20000000800 */
[----:B------:R-:W1:Y:S07]  /*0010*/  S2R R15, SR_TID.X ;  /* 0x00000000000f7919 */ /* 0x000e6e0000002100 */
[----:B------:R-:W2:Y:S01]  /*0020*/  LDC.64 R16, c[0x0][0x218] ;  /* 0x00008600ff107b82 */ /* 0x000ea20000000a00 */
[----:B------:R-:W-:Y:S01]  /*0030*/  ULDC.64 UR4, c[0x0][0x208] ;  /* 0x0000820000047ab9 */ /* 0x000fe20000000a00 */
[----:B------:R-:W3:Y:S06]  /*0040*/  S2R R0, SR_CTAID.X ;  /* 0x0000000000007919 */ /* 0x000eec0000002500 */
[----:B------:R-:W4:Y:S08]  /*0050*/  LDC.64 R8, c[0x0][0x210] ;  /* 0x00008400ff087b82 */ /* 0x000f300000000a00 */
[----:B------:R-:W5:Y:S08]  /*0060*/  LDC.64 R12, c[0x0][0x230] ;  /* 0x00008c00ff0c7b82 */ /* 0x000f700000000a00 */
[----:B------:R-:W2:Y:S01]  /*0070*/  LDC.64 R18, c[0x0][0x228] ;  /* 0x00008a00ff127b82 */ /* 0x000ea20000000a00 */
[----:B-1----:R-:W-:-:S07]  /*0080*/  LOP3.LUT R15, R15, 0x7f, RZ, 0xc0, !PT ;  /* 0x0000007f0f0f7812 */ /* 0x002fce00078ec0ff */
[----:B------:R-:W1:Y:S01]  /*0090*/  LDC.64 R6, c[0x0][0x220] ;  /* 0x00008800ff067b82 */ /* 0x000e620000000a00 */
[----:B---3--:R-:W-:Y:S02]  /*00a0*/  SHF.R.S32.HI R2, RZ, 0x18, R0 ;  /* 0x00000018ff027819 */ /* 0x008fe40000011400 */
[----:B------:R-:W-:Y:S02]  /*00b0*/  LEA R15, R0, R15, 0x7 ;  /* 0x0000000f000f7211 */ /* 0x000fe400078e38ff */
[----:B------:R-:W-:-:S03]  /*00c0*/  SGXT R0, R2, 0x1 ;  /* 0x000000010200781a */ /* 0x000fc60000000200 */
[----:B------:R-:W3:Y:S01]  /*00d0*/  LDC.64 R4, c[0x0][0x240] ;  /* 0x00009000ff047b82 */ /* 0x000ee20000000a00 */
[C---:B----4-:R-:W-:Y:S01]  /*00e0*/  IMAD.WIDE R8, R15.reuse, 0x4, R8 ;  /* 0x000000040f087825 */ /* 0x050fe200078e0208 */
[CC--:B------:R-:W-:Y:S02]  /*00f0*/  LEA.HI R10, R0.reuse, R15.reuse, RZ, 0x9 ;  /* 0x0000000f000a7211 */ /* 0x0c0fe400078f48ff */
[----:B------:R-:W-:Y:S02]  /*0100*/  LEA.HI R0, R0, R15, RZ, 0xd ;  /* 0x0000000f00007211 */ /* 0x000fe400078f68ff */
[----:B------:R-:W-:Y:S02]  /*0110*/  LOP3.LUT R10, R10, 0xfffffe00, RZ, 0xc0, !PT ;  /* 0xfffffe000a0a7812 */ /* 0x000fe400078ec0ff */
[----:B------:R-:W4:Y:S01]  /*0120*/  LDC.64 R2, c[0x0][0x238] ;  /* 0x00008e00ff027b82 */ /* 0x000f220000000a00 */
[----:B------:R-:W-:Y:S01]  /*0130*/  SHF.R.S32.HI R0, RZ, 0xd, R0 ;  /* 0x0000000dff007819 */ /* 0x000fe20000011400 */
[----:B0-2---:R-:W-:Y:S01]  /*0140*/  IMAD.WIDE R18, R15, 0x4, R18 ;  /* 0x000000040f127825 */ /* 0x005fe200078e0212 */
[----:B------:R-:W-:-:S02]  /*0150*/  IADD3 R11, R15, -R10, RZ ;  /* 0x8000000a0f0b7210 */ /* 0x000fc40007ffe0ff */
[----:B------:R-:W-:Y:S02]  /*0160*/  SHF.L.U32 R21, R0, 0x2, RZ ;  /* 0x0000000200157819 */ /* 0x000fe400000006ff */
[----:B------:R-:W2:Y:S01]  /*0170*/  LDG.E R10, desc[UR4][R18.64] ;  /* 0x00000004120a7981 */ /* 0x000ea2000c1e1900 */
[----:B------:R-:W-:-:S04]  /*0180*/  IMAD.WIDE R16, R11, 0x4, R16 ;  /* 0x000000040b107825 */ /* 0x000fc800078e0210 */
[----:B-----5:R-:W-:Y:S01]  /*0190*/  IMAD.WIDE R12, R11, 0x4, R12 ;  /* 0x000000040b0c7825 */ /* 0x020fe200078e020c */
[----:B------:R-:W5:Y:S03]  /*01a0*/  LDG.E.EL R14, desc[UR4][R16.64] ;  /* 0x00000004100e7981 */ /* 0x000f66000c2e1900 */
[----:B-1----:R-:W-:Y:S02]  /*01b0*/  IMAD.WIDE R6, R21, 0x4, R6 ;  /* 0x0000000415067825 */ /* 0x002fe400078e0206 */
[----:B------:R-:W5:Y:S02]  /*01c0*/  LDG.E R21, desc[UR4][R8.64] ;  /* 0x0000000408157981 */ /* 0x000f64000c1e1900 */
[----:B---3--:R-:W-:Y:S02]  /*01d0*/  IMAD.WIDE R4, R11, 0x4, R4 ;  /* 0x000000040b047825 */ /* 0x008fe400078e0204 */
[----:B------:R-:W2:Y:S02]  /*01e0*/  LDG.E.EL R13, desc[UR4][R12.64] ;  /* 0x000000040c0d7981 */ /* 0x000ea4000c2e1900 */
[----:B----4-:R-:W-:-:S02]  /*01f0*/  IMAD.WIDE R2, R15, 0x4, R2 ;  /* 0x000000040f027825 */ /* 0x010fc400078e0202 */
[----:B------:R-:W3:Y:S04]  /*0200*/  LDG.E.EL R0, desc[UR4][R6.64] ;  /* 0x0000000406007981 */ /* 0x000ee8000c2e1900 */
[----:B------:R-:W4:Y:S04]  /*0210*/  LDG.E R2, desc[UR4][R2.64] ;  /* 0x0000000402027981 */ /* 0x000f28000c1e1900 */
[----:B------:R-:W4:Y:S04]  /*0220*/  LDG.E.EL R5, desc[UR4][R4.64] ;  /* 0x0000000404057981 */ /* 0x000f28000c2e1900 */
[----:B------:R-:W4:Y:S04]  /*0230*/  LDG.E.EL R11, desc[UR4][R6.64+0x4] ;  /* 0x00000404060b7981 */ /* 0x000f28000c2e1900 */
[----:B------:R-:W4:Y:S01]  /*0240*/  LDG.E.EL R15, desc[UR4][R6.64+0x8] ;  /* 0x00000804060f7981 */ /* 0x000f22000c2e1900 */
[----:B-----5:R-:W-:Y:S01]  /*0250*/  FADD R21, R21, R14 ;  /* 0x0000000e15157221 */ /* 0x020fe20000000000 */
[----:B--2---:R-:W-:-:S03]  /*0260*/  FADD R14, R10, R13 ;  /* 0x0000000d0a0e7221 */ /* 0x004fc60000000000 */
[----:B---3--:R-:W-:Y:S01]  /*0270*/  FFMA R0, R0, R21, RZ ;  /* 0x0000001500007223 */ /* 0x008fe200000000ff */
[----:B----4-:R-:W-:-:S03]  /*0280*/  FADD R10, R2, R5 ;  /* 0x00000005020a7221 */ /* 0x010fc60000000000 */
[----:B------:R-:W-:-:S04]  /*0290*/  FFMA R0, R11, R14, R0 ;  /* 0x0000000e0b007223 */ /* 0x000fc80000000000 */
[----:B------:R-:W-:-:S05]  /*02a0*/  FFMA R15, R15, R10, R0 ;  /* 0x0000000a0f0f7223 */ /* 0x000fca0000000000 */
[----:B------:R-:W-:Y:S01]  /*02b0*/  STG.E desc[UR4][R8.64], R15 ;  /* 0x0000000f08007986 */ /* 0x000fe2000c101904 */
[----:B------:R-:W-:Y:S05]  /*02c0*/  EXIT ;  /* 0x000000000000794d */ /* 0x000fea0003800000 */
.L_x_0:
[----:B------:R-:W-:-:S00]  /*02d0*/  BRA `(.L_x_0) ;  /* 0xfffffffc00fc7947 */ /* 0x000fc0000383ffff */
[----:B------:R-:W-:-:S00]  /*02e0*/  NOP ;  /* 0x0000000000007918 */ /* 0x000fc00000000000 */
        /* <DEDUP_REMOVED lines=9> */
.L_x_1:


//--------------------- .nv.constant0.triton_poi_fused_add_convolution_mul_3 --------------------------
	.section	.nv.constant0.triton_poi_fused_add_convolution_mul_3,"a",@progbits
	.sectionflags	@""
	.align	4
.nv.constant0.triton_poi_fused_add_convolution_mul_3:
	.zero		588
